	.headerflags	@"EF_CUDA_TEXMODE_UNIFIED EF_CUDA_64BIT_ADDRESS EF_CUDA_ACCELERATORS EF_CUDA_SM90 EF_CUDA_VIRTUAL_SM(EF_CUDA_SM90)"
	.elftype	@"ET_EXEC"


//--------------------- .nv.info                  --------------------------
	.section	.nv.info,"",@"SHT_CUDA_INFO"
	.align	4


	//----- nvinfo : EIATTR_REGCOUNT
	.align		4
        /*0000*/ 	.byte	0x04, 0x2f
        /*0002*/ 	.short	(.L_1 - .L_0)
	.align		4
.L_0:
        /*0004*/ 	.word	index@(triton_poi_fused_convolution_5)
        /*0008*/ 	.word	0x0000000c


	//----- nvinfo : EIATTR_MIN_STACK_SIZE
	.align		4
.L_1:
        /*000c*/ 	.byte	0x04, 0x12
        /*000e*/ 	.short	(.L_3 - .L_2)
	.align		4
.L_2:
        /*0010*/ 	.word	index@(triton_poi_fused_convolution_5)
        /*0014*/ 	.word	0x00000000


	//----- nvinfo : EIATTR_FRAME_SIZE
	.align		4
.L_3:
        /*0018*/ 	.byte	0x04, 0x11
        /*001a*/ 	.short	(.L_5 - .L_4)
	.align		4
.L_4:
        /*001c*/ 	.word	index@(triton_poi_fused_convolution_5)
        /*0020*/ 	.word	0x00000000


	//----- nvinfo : EIATTR_MIN_STACK_SIZE
	.align		4
.L_5:
        /*0024*/ 	.byte	0x04, 0x12
        /*0026*/ 	.short	(.L_7 - .L_6)
	.align		4
.L_6:
        /*0028*/ 	.word	index@(triton_poi_fused_convolution_5)
        /*002c*/ 	.word	0x00000000
.L_7:


//--------------------- .nv.info.triton_poi_fused_convolution_5 --------------------------
	.section	.nv.info.triton_poi_fused_convolution_5,"",@"SHT_CUDA_INFO"
	.sectionflags	@""
	.align	4


	//----- nvinfo : EIATTR_CUDA_API_VERSION
	.align		4
        /*0000*/ 	.byte	0x04, 0x37
        /*0002*/ 	.short	(.L_9 - .L_8)
.L_8:
        /*0004*/ 	.word	0x0000007c


	//----- nvinfo : EIATTR_KPARAM_INFO
	.align		4
.L_9:
        /*0008*/ 	.byte	0x04, 0x17
        /*000a*/ 	.short	(.L_11 - .L_10)
.L_10:
        /*000c*/ 	.word	0x00000000
        /*0010*/ 	.short	0x0002
        /*0012*/ 	.short	0x0010
        /*0014*/ 	.byte	0x00, 0xf0, 0x11, 0x00


	//----- nvinfo : EIATTR_KPARAM_INFO
	.align		4
.L_11:
        /*0018*/ 	.byte	0x04, 0x17
        /*001a*/ 	.short	(.L_13 - .L_12)
.L_12:
        /*001c*/ 	.word	0x00000000
        /*0020*/ 	.short	0x0001
        /*0022*/ 	.short	0x0008
        /*0024*/ 	.byte	0x00, 0xf4, 0x21, 0x00


	//----- nvinfo : EIATTR_KPARAM_INFO
	.align		4
.L_13:
        /*0028*/ 	.byte	0x04, 0x17
        /*002a*/ 	.short	(.L_15 - .L_14)
.L_14:
        /*002c*/ 	.word	0x00000000
        /*0030*/ 	.short	0x0000
        /*0032*/ 	.short	0x0000
        /*0034*/ 	.byte	0x00, 0xf4, 0x21, 0x00


	//----- nvinfo : EIATTR_SPARSE_MMA_MASK
	.align		4
.L_15:
        /*0038*/ 	.byte	0x03, 0x50
        /*003a*/ 	.short	0x0000


	//----- nvinfo : EIATTR_MAXREG_COUNT
	.align		4
        /*003c*/ 	.byte	0x03, 0x1b
        /*003e*/ 	.short	0x00ff


	//----- nvinfo : EIATTR_EXIT_INSTR_OFFSETS
	.align		4
        /*0040*/ 	.byte	0x04, 0x1c
        /*0042*/ 	.short	(.L_17 - .L_16)


	//   ....[0]....
.L_16:
        /*0044*/ 	.word	0x00000150


	//----- nvinfo : EIATTR_REQNTID
	.align		4
.L_17:
        /*0048*/ 	.byte	0x04, 0x10
        /*004a*/ 	.short	(.L_19 - .L_18)
.L_18:
        /*004c*/ 	.word	0x00000080
        /*0050*/ 	.word	0x00000001
        /*0054*/ 	.word	0x00000001


	//----- nvinfo : EIATTR_CBANK_PARAM_SIZE
	.align		4
.L_19:
        /*0058*/ 	.byte	0x03, 0x19
        /*005a*/ 	.short	0x0014


	//----- nvinfo : EIATTR_PARAM_CBANK
	.align		4
        /*005c*/ 	.byte	0x04, 0x0a
        /*005e*/ 	.short	(.L_21 - .L_20)
	.align		4
.L_20:
        /*0060*/ 	.word	index@(.nv.constant0.triton_poi_fused_convolution_5)
        /*0064*/ 	.short	0x0210
        /*0066*/ 	.short	0x0014


	//----- nvinfo : EIATTR_SW_WAR
	.align		4
.L_21:
        /*0068*/ 	.byte	0x04, 0x36
        /*006a*/ 	.short	(.L_23 - .L_22)
.L_22:
        /*006c*/ 	.word	0x00000008
.L_23:


//--------------------- .nv.callgraph             --------------------------
	.section	.nv.callgraph,"",@"SHT_CUDA_CALLGRAPH"
	.align	4
	.sectionentsize	8
	.align		4
        /*0000*/ 	.word	0x00000000
	.align		4
        /*0004*/ 	.word	0xffffffff
	.align		4
        /*0008*/ 	.word	0x00000000
	.align		4
        /*000c*/ 	.word	0xfffffffe
	.align		4
        /*0010*/ 	.word	0x00000000
	.align		4
        /*0014*/ 	.word	0xfffffffd
	.align		4
        /*0018*/ 	.word	0x00000000
	.align		4
        /*001c*/ 	.word	0xfffffffc


//--------------------- .text.triton_poi_fused_convolution_5 --------------------------
	.section	.text.triton_poi_fused_convolution_5,"ax",@progbits
	.align	128
        .global         triton_poi_fused_convolution_5
        .type           triton_poi_fused_convolution_5,@function
        .size           triton_poi_fused_convolution_5,(.L_x_1 - triton_poi_fused_convolution_5)
        .other          triton_poi_fused_convolution_5,@"STO_CUDA_ENTRY STV_DEFAULT"
triton_poi_fused_convolution_5:
.text.triton_poi_fused_convolution_5:
[----:B------:R-:W-:Y:S01]  /*0000*/  LDC R1, c[0x0][0x28] ;  /* 0x00000a00ff017b82 */ /* 0x000fe20000000800 */
[----:B------:R-:W1:Y:S07]  /*0010*/  S2R R0, SR_TID.X ;  /* 0x0000000000007919 */ /* 0x000e6e0000002100 */
[----:B------:R-:W2:Y:S01]  /*0020*/  LDC.64 R4, c[0x0][0x218] ;  /* 0x00008600ff047b82 */ /* 0x000ea20000000a00 */
[----:B------:R-:W-:Y:S01]  /*0030*/  ULDC.64 UR4, c[0x0][0x208] ;  /* 0x0000820000047ab9 */ /* 0x000fe20000000a00 */
[----:B------:R-:W3:Y:S06]  /*0040*/  S2R R7, SR_CTAID.X ;  /* 0x0000000000077919 */ /* 0x000eec0000002500 */
[----:B------:R-:W4:Y:S01]  /*0050*/  LDC.64 R2, c[0x0][0x210] ;  /* 0x00008400ff027b82 */ /* 0x000f220000000a00 */
[----:B-1----:R-:W-:Y:S01]  /*0060*/  IMAD.SHL.U32 R0, R0, 0x2, RZ ;  /* 0x0000000200007824 */ /* 0x002fe200078e00ff */
[----:B---3--:R-:W-:-:S04]  /*0070*/  SHF.R.S32.HI R6, RZ, 0x17, R7 ;  /* 0x00000017ff067819 */ /* 0x008fc80000011407 */
[----:B------:R-:W-:-:S04]  /*0080*/  LOP3.LUT R0, R0, 0xfe, RZ, 0xc0, !PT ;  /* 0x000000fe00007812 */ /* 0x000fc800078ec0ff */
[----:B------:R-:W-:Y:S02]  /*0090*/  LEA R7, R7, R0, 0x8 ;  /* 0x0000000007077211 */ /* 0x000fe400078e40ff */
[----:B------:R-:W-:-:S03]  /*00a0*/  SGXT R0, R6, 0x1 ;  /* 0x000000010600781a */ /* 0x000fc60000000200 */
[----:B----4-:R-:W-:Y:S01]  /*00b0*/  IMAD.WIDE R2, R7, 0x4, R2 ;  /* 0x0000000407027825 */ /* 0x010fe200078e0202 */
[----:B------:R-:W-:-:S04]  /*00c0*/  LEA.HI R0, R0, R7, RZ, 0x7 ;  /* 0x0000000700007211 */ /* 0x000fc800078f38ff */
[----:B------:R-:W-:-:S05]  /*00d0*/  LOP3.LUT R0, R0, 0xffffff80, RZ, 0xc0, !PT ;  /* 0xffffff8000007812 */ /* 0x000fca00078ec0ff */
[----:B------:R-:W-:Y:S02]  /*00e0*/  IMAD.IADD R9, R7, 0x1, -R0 ;  /* 0x0000000107097824 */ /* 0x000fe400078e0a00 */
[----:B------:R-:W3:Y:S02]  /*00f0*/  LDG.E.64 R6, desc[UR4][R2.64] ;  /* 0x0000000402067981 */ /* 0x000ee4000c1e1b00 */
[----:B--2---:R-:W-:-:S06]  /*0100*/  IMAD.WIDE R4, R9, 0x4, R4 ;  /* 0x0000000409047825 */ /* 0x004fcc00078e0204 */
[----:B------:R-:W3:Y:S02]  /*0110*/  LDG.E.EL.64 R4, desc[UR4][R4.64] ;  /* 0x0000000404047981 */ /* 0x000ee4000c2e1b00 */
[----:B---3--:R-:W-:Y:S01]  /*0120*/  FADD R6, R6, R4 ;  /* 0x0000000406067221 */ /* 0x008fe20000000000 */
[----:B------:R-:W-:-:S05]  /*0130*/  FADD R7, R7, R5 ;  /* 0x0000000507077221 */ /* 0x000fca0000000000 */
[----:B------:R-:W-:Y:S01]  /*0140*/  STG.E.64 desc[UR4][R2.64], R6 ;  /* 0x0000000602007986 */ /* 0x000fe2000c101b04 */
[----:B------:R-:W-:Y:S05]  /*0150*/  EXIT ;  /* 0x000000000000794d */ /* 0x000fea0003800000 */
.L_x_0:
[----:B------:R-:W-:-:S00]  /*0160*/  BRA `(.L_x_0) ;  /* 0xfffffffc00fc7947 */ /* 0x000fc0000383ffff */
[----:B------:R-:W-:-:S00]  /*0170*/  NOP ;  /* 0x0000000000007918 */ /* 0x000fc00000000000 */
        /* <DEDUP_REMOVED lines=8> */
.L_x_1:


//--------------------- .nv.constant0.triton_poi_fused_convolution_5 --------------------------
	.section	.nv.constant0.triton_poi_fused_convolution_5,"a",@progbits
	.sectionflags	@""
	.align	4
.nv.constant0.triton_poi_fused_convolution_5:
	.zero		548
